//
// Generated by NVIDIA NVVM Compiler
//
// Compiler Build ID: CL-36424714
// Cuda compilation tools, release 13.0, V13.0.88
// Based on NVVM 20.0.0
//

.version 9.0
.target sm_100
.address_size 64

	// .globl	_Z16matmul_v1_kernelPKfS0_Pfiii
// _ZZ16matmul_v2_kernelILi32EEvPKfS1_PfiiiE12input1_block has been demoted
// _ZZ16matmul_v2_kernelILi32EEvPKfS1_PfiiiE12input2_block has been demoted

.visible .entry _Z16matmul_v1_kernelPKfS0_Pfiii(
	.param .u64 .ptr .align 1 _Z16matmul_v1_kernelPKfS0_Pfiii_param_0,
	.param .u64 .ptr .align 1 _Z16matmul_v1_kernelPKfS0_Pfiii_param_1,
	.param .u64 .ptr .align 1 _Z16matmul_v1_kernelPKfS0_Pfiii_param_2,
	.param .u32 _Z16matmul_v1_kernelPKfS0_Pfiii_param_3,
	.param .u32 _Z16matmul_v1_kernelPKfS0_Pfiii_param_4,
	.param .u32 _Z16matmul_v1_kernelPKfS0_Pfiii_param_5
)
{
	.reg .pred 	%p<13>;
	.reg .b32 	%r<43>;
	.reg .b32 	%f<68>;
	.reg .b64 	%rd<53>;

	ld.param.u64 	%rd7, [_Z16matmul_v1_kernelPKfS0_Pfiii_param_0];
	ld.param.u64 	%rd8, [_Z16matmul_v1_kernelPKfS0_Pfiii_param_1];
	ld.param.u64 	%rd6, [_Z16matmul_v1_kernelPKfS0_Pfiii_param_2];
	ld.param.u32 	%r20, [_Z16matmul_v1_kernelPKfS0_Pfiii_param_3];
	ld.param.u32 	%r18, [_Z16matmul_v1_kernelPKfS0_Pfiii_param_4];
	ld.param.u32 	%r19, [_Z16matmul_v1_kernelPKfS0_Pfiii_param_5];
	cvta.to.global.u64 	%rd1, %rd8;
	cvta.to.global.u64 	%rd2, %rd7;
	mov.u32 	%r22, %ctaid.x;
	mov.u32 	%r23, %ntid.x;
	mov.u32 	%r24, %tid.x;
	mad.lo.s32 	%r1, %r22, %r23, %r24;
	mov.u32 	%r25, %ctaid.y;
	mov.u32 	%r26, %ntid.y;
	mov.u32 	%r27, %tid.y;
	mad.lo.s32 	%r28, %r25, %r26, %r27;
	setp.ge.s32 	%p1, %r1, %r19;
	setp.ge.s32 	%p2, %r28, %r20;
	or.pred  	%p3, %p1, %p2;
	@%p3 bra 	$L__BB0_14;
	setp.lt.s32 	%p4, %r18, 1;
	mov.f32 	%f67, 0f00000000;
	@%p4 bra 	$L__BB0_13;
	mul.lo.s32 	%r3, %r18, %r28;
	and.b32  	%r4, %r18, 7;
	setp.lt.u32 	%p5, %r18, 8;
	mov.f32 	%f67, 0f00000000;
	mov.b32 	%r41, 0;
	@%p5 bra 	$L__BB0_5;
	and.b32  	%r41, %r18, 2147483640;
	neg.s32 	%r39, %r41;
	shl.b32 	%r7, %r19, 3;
	mul.wide.u32 	%rd9, %r3, 4;
	add.s64 	%rd10, %rd9, %rd2;
	add.s64 	%rd52, %rd10, 16;
	mov.f32 	%f67, 0f00000000;
	mul.wide.s32 	%rd13, %r19, 4;
	mov.u32 	%r38, %r1;
$L__BB0_4:
	.pragma "nounroll";
	ld.global.f32 	%f17, [%rd52+-16];
	mul.wide.s32 	%rd11, %r38, 4;
	add.s64 	%rd12, %rd1, %rd11;
	ld.global.f32 	%f18, [%rd12];
	fma.rn.f32 	%f19, %f17, %f18, %f67;
	ld.global.f32 	%f20, [%rd52+-12];
	add.s64 	%rd14, %rd12, %rd13;
	ld.global.f32 	%f21, [%rd14];
	fma.rn.f32 	%f22, %f20, %f21, %f19;
	ld.global.f32 	%f23, [%rd52+-8];
	add.s64 	%rd15, %rd14, %rd13;
	ld.global.f32 	%f24, [%rd15];
	fma.rn.f32 	%f25, %f23, %f24, %f22;
	ld.global.f32 	%f26, [%rd52+-4];
	add.s64 	%rd16, %rd15, %rd13;
	ld.global.f32 	%f27, [%rd16];
	fma.rn.f32 	%f28, %f26, %f27, %f25;
	ld.global.f32 	%f29, [%rd52];
	add.s64 	%rd17, %rd16, %rd13;
	ld.global.f32 	%f30, [%rd17];
	fma.rn.f32 	%f31, %f29, %f30, %f28;
	ld.global.f32 	%f32, [%rd52+4];
	add.s64 	%rd18, %rd17, %rd13;
	ld.global.f32 	%f33, [%rd18];
	fma.rn.f32 	%f34, %f32, %f33, %f31;
	ld.global.f32 	%f35, [%rd52+8];
	add.s64 	%rd19, %rd18, %rd13;
	ld.global.f32 	%f36, [%rd19];
	fma.rn.f32 	%f37, %f35, %f36, %f34;
	ld.global.f32 	%f38, [%rd52+12];
	add.s64 	%rd20, %rd19, %rd13;
	ld.global.f32 	%f39, [%rd20];
	fma.rn.f32 	%f67, %f38, %f39, %f37;
	add.s32 	%r39, %r39, 8;
	add.s32 	%r38, %r38, %r7;
	add.s64 	%rd52, %rd52, 32;
	setp.ne.s32 	%p6, %r39, 0;
	@%p6 bra 	$L__BB0_4;
$L__BB0_5:
	setp.eq.s32 	%p7, %r4, 0;
	@%p7 bra 	$L__BB0_13;
	and.b32  	%r13, %r18, 3;
	setp.lt.u32 	%p8, %r4, 4;
	@%p8 bra 	$L__BB0_8;
	add.s32 	%r30, %r41, %r3;
	mul.wide.u32 	%rd21, %r30, 4;
	add.s64 	%rd22, %rd2, %rd21;
	ld.global.f32 	%f41, [%rd22];
	mad.lo.s32 	%r31, %r41, %r19, %r1;
	mul.wide.s32 	%rd23, %r31, 4;
	add.s64 	%rd24, %rd1, %rd23;
	ld.global.f32 	%f42, [%rd24];
	fma.rn.f32 	%f43, %f41, %f42, %f67;
	cvt.u64.u32 	%rd25, %r3;
	cvt.u64.u32 	%rd26, %r41;
	add.s64 	%rd27, %rd26, %rd25;
	shl.b64 	%rd28, %rd27, 2;
	add.s64 	%rd29, %rd2, %rd28;
	ld.global.f32 	%f44, [%rd29+4];
	mul.wide.s32 	%rd30, %r19, 4;
	add.s64 	%rd31, %rd24, %rd30;
	ld.global.f32 	%f45, [%rd31];
	fma.rn.f32 	%f46, %f44, %f45, %f43;
	ld.global.f32 	%f47, [%rd29+8];
	add.s64 	%rd32, %rd31, %rd30;
	ld.global.f32 	%f48, [%rd32];
	fma.rn.f32 	%f49, %f47, %f48, %f46;
	ld.global.f32 	%f50, [%rd29+12];
	add.s64 	%rd33, %rd32, %rd30;
	ld.global.f32 	%f51, [%rd33];
	fma.rn.f32 	%f67, %f50, %f51, %f49;
	add.s32 	%r41, %r41, 4;
$L__BB0_8:
	setp.eq.s32 	%p9, %r13, 0;
	@%p9 bra 	$L__BB0_13;
	setp.eq.s32 	%p10, %r13, 1;
	@%p10 bra 	$L__BB0_11;
	add.s32 	%r32, %r41, %r3;
	mul.wide.u32 	%rd34, %r32, 4;
	add.s64 	%rd35, %rd2, %rd34;
	ld.global.f32 	%f53, [%rd35];
	mad.lo.s32 	%r33, %r41, %r19, %r1;
	mul.wide.s32 	%rd36, %r33, 4;
	add.s64 	%rd37, %rd1, %rd36;
	ld.global.f32 	%f54, [%rd37];
	fma.rn.f32 	%f55, %f53, %f54, %f67;
	cvt.u64.u32 	%rd38, %r3;
	cvt.u64.u32 	%rd39, %r41;
	add.s64 	%rd40, %rd39, %rd38;
	shl.b64 	%rd41, %rd40, 2;
	add.s64 	%rd42, %rd2, %rd41;
	ld.global.f32 	%f56, [%rd42+4];
	mul.wide.s32 	%rd43, %r19, 4;
	add.s64 	%rd44, %rd37, %rd43;
	ld.global.f32 	%f57, [%rd44];
	fma.rn.f32 	%f67, %f56, %f57, %f55;
	add.s32 	%r41, %r41, 2;
$L__BB0_11:
	and.b32  	%r34, %r18, 1;
	setp.eq.b32 	%p11, %r34, 1;
	not.pred 	%p12, %p11;
	@%p12 bra 	$L__BB0_13;
	add.s32 	%r35, %r41, %r3;
	mul.wide.u32 	%rd45, %r35, 4;
	add.s64 	%rd46, %rd2, %rd45;
	ld.global.f32 	%f58, [%rd46];
	mad.lo.s32 	%r36, %r41, %r19, %r1;
	mul.wide.s32 	%rd47, %r36, 4;
	add.s64 	%rd48, %rd1, %rd47;
	ld.global.f32 	%f59, [%rd48];
	fma.rn.f32 	%f67, %f58, %f59, %f67;
$L__BB0_13:
	mad.lo.s32 	%r37, %r19, %r28, %r1;
	cvta.to.global.u64 	%rd49, %rd6;
	mul.wide.s32 	%rd50, %r37, 4;
	add.s64 	%rd51, %rd49, %rd50;
	st.global.f32 	[%rd51], %f67;
$L__BB0_14:
	ret;

}
	// .globl	_Z16matmul_v2_kernelILi32EEvPKfS1_Pfiii
.visible .entry _Z16matmul_v2_kernelILi32EEvPKfS1_Pfiii(
	.param .u64 .ptr .align 1 _Z16matmul_v2_kernelILi32EEvPKfS1_Pfiii_param_0,
	.param .u64 .ptr .align 1 _Z16matmul_v2_kernelILi32EEvPKfS1_Pfiii_param_1,
	.param .u64 .ptr .align 1 _Z16matmul_v2_kernelILi32EEvPKfS1_Pfiii_param_2,
	.param .u32 _Z16matmul_v2_kernelILi32EEvPKfS1_Pfiii_param_3,
	.param .u32 _Z16matmul_v2_kernelILi32EEvPKfS1_Pfiii_param_4,
	.param .u32 _Z16matmul_v2_kernelILi32EEvPKfS1_Pfiii_param_5
)
{
	.reg .pred 	%p<12>;
	.reg .b32 	%r<42>;
	.reg .b32 	%f<111>;
	.reg .b64 	%rd<13>;
	// demoted variable
	.shared .align 4 .b8 _ZZ16matmul_v2_kernelILi32EEvPKfS1_PfiiiE12input1_block[4096];
	// demoted variable
	.shared .align 4 .b8 _ZZ16matmul_v2_kernelILi32EEvPKfS1_PfiiiE12input2_block[4096];
	ld.param.u64 	%rd4, [_Z16matmul_v2_kernelILi32EEvPKfS1_Pfiii_param_0];
	ld.param.u64 	%rd5, [_Z16matmul_v2_kernelILi32EEvPKfS1_Pfiii_param_1];
	ld.param.u64 	%rd6, [_Z16matmul_v2_kernelILi32EEvPKfS1_Pfiii_param_2];
	ld.param.u32 	%r23, [_Z16matmul_v2_kernelILi32EEvPKfS1_Pfiii_param_3];
	ld.param.u32 	%r24, [_Z16matmul_v2_kernelILi32EEvPKfS1_Pfiii_param_4];
	ld.param.u32 	%r25, [_Z16matmul_v2_kernelILi32EEvPKfS1_Pfiii_param_5];
	mov.u32 	%r26, %ctaid.x;
	mov.u32 	%r27, %ntid.x;
	mov.u32 	%r37, %tid.x;
	mad.lo.s32 	%r2, %r26, %r27, %r37;
	mov.u32 	%r28, %ctaid.y;
	mov.u32 	%r29, %ntid.y;
	mov.u32 	%r39, %tid.y;
	mad.lo.s32 	%r4, %r28, %r29, %r39;
	setp.lt.s32 	%p1, %r24, 1;
	mov.f32 	%f110, 0f00000000;
	@%p1 bra 	$L__BB1_7;
	add.s32 	%r30, %r24, 31;
	shr.u32 	%r31, %r30, 5;
	shl.b32 	%r32, %r39, 7;
	mov.u32 	%r33, _ZZ16matmul_v2_kernelILi32EEvPKfS1_PfiiiE12input1_block;
	add.s32 	%r5, %r33, %r32;
	shl.b32 	%r34, %r37, 2;
	add.s32 	%r6, %r5, %r34;
	mov.u32 	%r35, _ZZ16matmul_v2_kernelILi32EEvPKfS1_PfiiiE12input2_block;
	add.s32 	%r8, %r35, %r34;
	add.s32 	%r7, %r8, %r32;
	neg.s32 	%r41, %r31;
	mad.lo.s32 	%r40, %r39, %r25, %r2;
	shl.b32 	%r11, %r25, 5;
	mad.lo.s32 	%r38, %r24, %r4, %r37;
	cvta.to.global.u64 	%rd1, %rd4;
	cvta.to.global.u64 	%rd2, %rd5;
	mov.f32 	%f110, 0f00000000;
$L__BB1_2:
	setp.ge.s32 	%p2, %r4, %r23;
	mul.wide.s32 	%rd7, %r38, 4;
	add.s64 	%rd3, %rd1, %rd7;
	setp.ge.s32 	%p3, %r37, %r24;
	mov.f32 	%f108, 0f00000000;
	or.pred  	%p4, %p2, %p3;
	@%p4 bra 	$L__BB1_4;
	ld.global.f32 	%f108, [%rd3];
$L__BB1_4:
	setp.ge.s32 	%p5, %r2, %r25;
	st.shared.f32 	[%r6], %f108;
	setp.ge.s32 	%p6, %r39, %r24;
	mov.f32 	%f109, 0f00000000;
	or.pred  	%p7, %p5, %p6;
	@%p7 bra 	$L__BB1_6;
	mul.wide.s32 	%rd8, %r40, 4;
	add.s64 	%rd9, %rd2, %rd8;
	ld.global.f32 	%f109, [%rd9];
$L__BB1_6:
	st.shared.f32 	[%r7], %f109;
	bar.sync 	0;
	ld.shared.f32 	%f12, [%r5];
	ld.shared.f32 	%f13, [%r8];
	fma.rn.f32 	%f14, %f12, %f13, %f110;
	ld.shared.f32 	%f15, [%r5+4];
	ld.shared.f32 	%f16, [%r8+128];
	fma.rn.f32 	%f17, %f15, %f16, %f14;
	ld.shared.f32 	%f18, [%r5+8];
	ld.shared.f32 	%f19, [%r8+256];
	fma.rn.f32 	%f20, %f18, %f19, %f17;
	ld.shared.f32 	%f21, [%r5+12];
	ld.shared.f32 	%f22, [%r8+384];
	fma.rn.f32 	%f23, %f21, %f22, %f20;
	ld.shared.f32 	%f24, [%r5+16];
	ld.shared.f32 	%f25, [%r8+512];
	fma.rn.f32 	%f26, %f24, %f25, %f23;
	ld.shared.f32 	%f27, [%r5+20];
	ld.shared.f32 	%f28, [%r8+640];
	fma.rn.f32 	%f29, %f27, %f28, %f26;
	ld.shared.f32 	%f30, [%r5+24];
	ld.shared.f32 	%f31, [%r8+768];
	fma.rn.f32 	%f32, %f30, %f31, %f29;
	ld.shared.f32 	%f33, [%r5+28];
	ld.shared.f32 	%f34, [%r8+896];
	fma.rn.f32 	%f35, %f33, %f34, %f32;
	ld.shared.f32 	%f36, [%r5+32];
	ld.shared.f32 	%f37, [%r8+1024];
	fma.rn.f32 	%f38, %f36, %f37, %f35;
	ld.shared.f32 	%f39, [%r5+36];
	ld.shared.f32 	%f40, [%r8+1152];
	fma.rn.f32 	%f41, %f39, %f40, %f38;
	ld.shared.f32 	%f42, [%r5+40];
	ld.shared.f32 	%f43, [%r8+1280];
	fma.rn.f32 	%f44, %f42, %f43, %f41;
	ld.shared.f32 	%f45, [%r5+44];
	ld.shared.f32 	%f46, [%r8+1408];
	fma.rn.f32 	%f47, %f45, %f46, %f44;
	ld.shared.f32 	%f48, [%r5+48];
	ld.shared.f32 	%f49, [%r8+1536];
	fma.rn.f32 	%f50, %f48, %f49, %f47;
	ld.shared.f32 	%f51, [%r5+52];
	ld.shared.f32 	%f52, [%r8+1664];
	fma.rn.f32 	%f53, %f51, %f52, %f50;
	ld.shared.f32 	%f54, [%r5+56];
	ld.shared.f32 	%f55, [%r8+1792];
	fma.rn.f32 	%f56, %f54, %f55, %f53;
	ld.shared.f32 	%f57, [%r5+60];
	ld.shared.f32 	%f58, [%r8+1920];
	fma.rn.f32 	%f59, %f57, %f58, %f56;
	ld.shared.f32 	%f60, [%r5+64];
	ld.shared.f32 	%f61, [%r8+2048];
	fma.rn.f32 	%f62, %f60, %f61, %f59;
	ld.shared.f32 	%f63, [%r5+68];
	ld.shared.f32 	%f64, [%r8+2176];
	fma.rn.f32 	%f65, %f63, %f64, %f62;
	ld.shared.f32 	%f66, [%r5+72];
	ld.shared.f32 	%f67, [%r8+2304];
	fma.rn.f32 	%f68, %f66, %f67, %f65;
	ld.shared.f32 	%f69, [%r5+76];
	ld.shared.f32 	%f70, [%r8+2432];
	fma.rn.f32 	%f71, %f69, %f70, %f68;
	ld.shared.f32 	%f72, [%r5+80];
	ld.shared.f32 	%f73, [%r8+2560];
	fma.rn.f32 	%f74, %f72, %f73, %f71;
	ld.shared.f32 	%f75, [%r5+84];
	ld.shared.f32 	%f76, [%r8+2688];
	fma.rn.f32 	%f77, %f75, %f76, %f74;
	ld.shared.f32 	%f78, [%r5+88];
	ld.shared.f32 	%f79, [%r8+2816];
	fma.rn.f32 	%f80, %f78, %f79, %f77;
	ld.shared.f32 	%f81, [%r5+92];
	ld.shared.f32 	%f82, [%r8+2944];
	fma.rn.f32 	%f83, %f81, %f82, %f80;
	ld.shared.f32 	%f84, [%r5+96];
	ld.shared.f32 	%f85, [%r8+3072];
	fma.rn.f32 	%f86, %f84, %f85, %f83;
	ld.shared.f32 	%f87, [%r5+100];
	ld.shared.f32 	%f88, [%r8+3200];
	fma.rn.f32 	%f89, %f87, %f88, %f86;
	ld.shared.f32 	%f90, [%r5+104];
	ld.shared.f32 	%f91, [%r8+3328];
	fma.rn.f32 	%f92, %f90, %f91, %f89;
	ld.shared.f32 	%f93, [%r5+108];
	ld.shared.f32 	%f94, [%r8+3456];
	fma.rn.f32 	%f95, %f93, %f94, %f92;
	ld.shared.f32 	%f96, [%r5+112];
	ld.shared.f32 	%f97, [%r8+3584];
	fma.rn.f32 	%f98, %f96, %f97, %f95;
	ld.shared.f32 	%f99, [%r5+116];
	ld.shared.f32 	%f100, [%r8+3712];
	fma.rn.f32 	%f101, %f99, %f100, %f98;
	ld.shared.f32 	%f102, [%r5+120];
	ld.shared.f32 	%f103, [%r8+3840];
	fma.rn.f32 	%f104, %f102, %f103, %f101;
	ld.shared.f32 	%f105, [%r5+124];
	ld.shared.f32 	%f106, [%r8+3968];
	fma.rn.f32 	%f110, %f105, %f106, %f104;
	bar.sync 	0;
	add.s32 	%r41, %r41, 1;
	setp.ne.s32 	%p8, %r41, 0;
	add.s32 	%r40, %r40, %r11;
	add.s32 	%r39, %r39, 32;
	add.s32 	%r38, %r38, 32;
	add.s32 	%r37, %r37, 32;
	@%p8 bra 	$L__BB1_2;
$L__BB1_7:
	setp.ge.s32 	%p9, %r4, %r23;
	setp.ge.s32 	%p10, %r2, %r25;
	or.pred  	%p11, %p9, %p10;
	@%p11 bra 	$L__BB1_9;
	mad.lo.s32 	%r36, %r25, %r4, %r2;
	cvta.to.global.u64 	%rd10, %rd6;
	mul.wide.s32 	%rd11, %r36, 4;
	add.s64 	%rd12, %rd10, %rd11;
	st.global.f32 	[%rd12], %f110;
$L__BB1_9:
	ret;

}


// ===== COMPILED SASS (sm_100) =====

	.target	sm_100

	.elftype	@"ET_EXEC"


//--------------------- .note.nv.tkinfo           --------------------------
	.section	.note.nv.tkinfo,"",@"SHT_NOTE"
	.sectionflags	@"SHF_NOTE_NV_TKINFO"
	.tkinfo
        /*0018*/ 	.word	0x00000002
        /*0030*/ 	.string	""
        /*0030*/ 	.string	"ptxas"
        /*0030*/ 	.string	"Cuda compilation tools, release 13.0, V13.0.88"
        /*0030*/ 	.string	"Build cuda_13.0.r13.0/compiler.36424714_0"
        /*0030*/ 	.string	"-arch sm_100 -m 64 "



//--------------------- .note.nv.cuinfo           --------------------------
	.section	.note.nv.cuinfo,"",@"SHT_NOTE"
	.sectionflags	@"SHF_NOTE_NV_CUINFO"
        /*0018*/ 	.short	0x0002
        /*001a*/ 	.short	0x0064
        /*001c*/ 	.short	0x0082
	.zero		2


//--------------------- .nv.info                  --------------------------
	.section	.nv.info,"",@"SHT_CUDA_INFO"
	.align	4


	//----- nvinfo : EIATTR_REGCOUNT
	.align		4
        /*0000*/ 	.byte	0x04, 0x2f
        /*0002*/ 	.short	(.L_1 - .L_0)
	.align		4
.L_0:
        /*0004*/ 	.word	index@(_Z16matmul_v1_kernelPKfS0_Pfiii)
        /*0008*/ 	.word	0x00000020


	//----- nvinfo : EIATTR_FRAME_SIZE
	.align		4
.L_1:
        /*000c*/ 	.byte	0x04, 0x11
        /*000e*/ 	.short	(.L_3 - .L_2)
	.align		4
.L_2:
        /*0010*/ 	.word	index@(_Z16matmul_v1_kernelPKfS0_Pfiii)
        /*0014*/ 	.word	0x00000000


	//----- nvinfo : EIATTR_REGCOUNT
	.align		4
.L_3:
        /*0018*/ 	.byte	0x04, 0x2f
        /*001a*/ 	.short	(.L_5 - .L_4)
	.align		4
.L_4:
        /*001c*/ 	.word	index@(_Z16matmul_v2_kernelILi32EEvPKfS1_Pfiii)
        /*0020*/ 	.word	0x00000020


	//----- nvinfo : EIATTR_FRAME_SIZE
	.align		4
.L_5:
        /*0024*/ 	.byte	0x04, 0x11
        /*0026*/ 	.short	(.L_7 - .L_6)
	.align		4
.L_6:
        /*0028*/ 	.word	index@(_Z16matmul_v2_kernelILi32EEvPKfS1_Pfiii)
        /*002c*/ 	.word	0x00000000


	//----- nvinfo : EIATTR_MIN_STACK_SIZE
	.align		4
.L_7:
        /*0030*/ 	.byte	0x04, 0x12
        /*0032*/ 	.short	(.L_9 - .L_8)
	.align		4
.L_8:
        /*0034*/ 	.word	index@(_Z16matmul_v2_kernelILi32EEvPKfS1_Pfiii)
        /*0038*/ 	.word	0x00000000


	//----- nvinfo : EIATTR_MIN_STACK_SIZE
	.align		4
.L_9:
        /*003c*/ 	.byte	0x04, 0x12
        /*003e*/ 	.short	(.L_11 - .L_10)
	.align		4
.L_10:
        /*0040*/ 	.word	index@(_Z16matmul_v1_kernelPKfS0_Pfiii)
        /*0044*/ 	.word	0x00000000
.L_11:


//--------------------- .nv.compat                --------------------------
	.section	.nv.compat,"",@"SHT_CUDA_COMPAT_INFO"
	.align	4
        /*0000*/ 	.byte	0x02, 0x09, 0x00, 0x00, 0x02, 0x02, 0x01, 0x00, 0x02, 0x05, 0x05, 0x00, 0x03, 0x07, 0x01, 0x01
        /*0010*/ 	.byte	0x02, 0x03, 0x00, 0x00, 0x02, 0x06, 0x01, 0x00, 0x04, 0x0b, 0x08, 0x00, 0x09, 0x00, 0x00, 0x00
        /*0020*/ 	.byte	0x00, 0x00, 0x00, 0x00


//--------------------- .nv.info._Z16matmul_v2_kernelILi32EEvPKfS1_Pfiii --------------------------
	.section	.nv.info._Z16matmul_v2_kernelILi32EEvPKfS1_Pfiii,"",@"SHT_CUDA_INFO"
	.sectionflags	@""
	.align	4


	//----- nvinfo : EIATTR_CUDA_API_VERSION
	.align		4
        /*0000*/ 	.byte	0x04, 0x37
        /*0002*/ 	.short	(.L_13 - .L_12)
.L_12:
        /*0004*/ 	.word	0x00000082


	//----- nvinfo : EIATTR_KPARAM_INFO
	.align		4
.L_13:
        /*0008*/ 	.byte	0x04, 0x17
        /*000a*/ 	.short	(.L_15 - .L_14)
.L_14:
        /*000c*/ 	.word	0x00000000
        /*0010*/ 	.short	0x0005
        /*0012*/ 	.short	0x0020
        /*0014*/ 	.byte	0x00, 0xf0, 0x11, 0x00


	//----- nvinfo : EIATTR_KPARAM_INFO
	.align		4
.L_15:
        /*0018*/ 	.byte	0x04, 0x17
        /*001a*/ 	.short	(.L_17 - .L_16)
.L_16:
        /*001c*/ 	.word	0x00000000
        /*0020*/ 	.short	0x0004
        /*0022*/ 	.short	0x001c
        /*0024*/ 	.byte	0x00, 0xf0, 0x11, 0x00


	//----- nvinfo : EIATTR_KPARAM_INFO
	.align		4
.L_17:
        /*0028*/ 	.byte	0x04, 0x17
        /*002a*/ 	.short	(.L_19 - .L_18)
.L_18:
        /*002c*/ 	.word	0x00000000
        /*0030*/ 	.short	0x0003
        /*0032*/ 	.short	0x0018
        /*0034*/ 	.byte	0x00, 0xf0, 0x11, 0x00


	//----- nvinfo : EIATTR_KPARAM_INFO
	.align		4
.L_19:
        /*0038*/ 	.byte	0x04, 0x17
        /*003a*/ 	.short	(.L_21 - .L_20)
.L_20:
        /*003c*/ 	.word	0x00000000
        /*0040*/ 	.short	0x0002
        /*0042*/ 	.short	0x0010
        /*0044*/ 	.byte	0x00, 0xf5, 0x21, 0x00


	//----- nvinfo : EIATTR_KPARAM_INFO
	.align		4
.L_21:
        /*0048*/ 	.byte	0x04, 0x17
        /*004a*/ 	.short	(.L_23 - .L_22)
.L_22:
        /*004c*/ 	.word	0x00000000
        /*0050*/ 	.short	0x0001
        /*0052*/ 	.short	0x0008
        /*0054*/ 	.byte	0x00, 0xf5, 0x21, 0x00


	//----- nvinfo : EIATTR_KPARAM_INFO
	.align		4
.L_23:
        /*0058*/ 	.byte	0x04, 0x17
        /*005a*/ 	.short	(.L_25 - .L_24)
.L_24:
        /*005c*/ 	.word	0x00000000
        /*0060*/ 	.short	0x0000
        /*0062*/ 	.short	0x0000
        /*0064*/ 	.byte	0x00, 0xf5, 0x21, 0x00


	//----- nvinfo : EIATTR_SPARSE_MMA_MASK
	.align		4
.L_25:
        /*0068*/ 	.byte	0x03, 0x50
        /*006a*/ 	.short	0x0000


	//----- nvinfo : EIATTR_MAXREG_COUNT
	.align		4
        /*006c*/ 	.byte	0x03, 0x1b
        /*006e*/ 	.short	0x00ff


	//----- nvinfo : EIATTR_NUM_BARRIERS
	.align		4
        /*0070*/ 	.byte	0x02, 0x4c
        /*0072*/ 	.byte	0x01
	.zero		1


	//----- nvinfo : EIATTR_MERCURY_ISA_VERSION
	.align		4
        /*0074*/ 	.byte	0x03, 0x5f
        /*0076*/ 	.short	0x0101


	//----- nvinfo : EIATTR_VRC_CTA_INIT_COUNT
	.align		4
        /*0078*/ 	.byte	0x02, 0x4a
	.zero		1
	.zero		1


	//----- nvinfo : EIATTR_EXIT_INSTR_OFFSETS
	.align		4
        /*007c*/ 	.byte	0x04, 0x1c
        /*007e*/ 	.short	(.L_27 - .L_26)


	//   ....[0]....
.L_26:
        /*0080*/ 	.word	0x00000830


	//   ....[1]....
        /*0084*/ 	.word	0x00000880


	//----- nvinfo : EIATTR_CBANK_PARAM_SIZE
	.align		4
.L_27:
        /*0088*/ 	.byte	0x03, 0x19
        /*008a*/ 	.short	0x0024


	//----- nvinfo : EIATTR_PARAM_CBANK
	.align		4
        /*008c*/ 	.byte	0x04, 0x0a
        /*008e*/ 	.short	(.L_29 - .L_28)
	.align		4
.L_28:
        /*0090*/ 	.word	index@(.nv.constant0._Z16matmul_v2_kernelILi32EEvPKfS1_Pfiii)
        /*0094*/ 	.short	0x0380
        /*0096*/ 	.short	0x0024


	//----- nvinfo : EIATTR_SW_WAR
	.align		4
.L_29:
        /*0098*/ 	.byte	0x04, 0x36
        /*009a*/ 	.short	(.L_31 - .L_30)
.L_30:
        /*009c*/ 	.word	0x00000008
.L_31:


//--------------------- .nv.info._Z16matmul_v1_kernelPKfS0_Pfiii --------------------------
	.section	.nv.info._Z16matmul_v1_kernelPKfS0_Pfiii,"",@"SHT_CUDA_INFO"
	.sectionflags	@""
	.align	4


	//----- nvinfo : EIATTR_CUDA_API_VERSION
	.align		4
        /*0000*/ 	.byte	0x04, 0x37
        /*0002*/ 	.short	(.L_33 - .L_32)
.L_32:
        /*0004*/ 	.word	0x00000082


	//----- nvinfo : EIATTR_KPARAM_INFO
	.align		4
.L_33:
        /*0008*/ 	.byte	0x04, 0x17
        /*000a*/ 	.short	(.L_35 - .L_34)
.L_34:
        /*000c*/ 	.word	0x00000000
        /*0010*/ 	.short	0x0005
        /*0012*/ 	.short	0x0020
        /*0014*/ 	.byte	0x00, 0xf0, 0x11, 0x00


	//----- nvinfo : EIATTR_KPARAM_INFO
	.align		4
.L_35:
        /*0018*/ 	.byte	0x04, 0x17
        /*001a*/ 	.short	(.L_37 - .L_36)
.L_36:
        /*001c*/ 	.word	0x00000000
        /*0020*/ 	.short	0x0004
        /*0022*/ 	.short	0x001c
        /*0024*/ 	.byte	0x00, 0xf0, 0x11, 0x00


	//----- nvinfo : EIATTR_KPARAM_INFO
	.align		4
.L_37:
        /*0028*/ 	.byte	0x04, 0x17
        /*002a*/ 	.short	(.L_39 - .L_38)
.L_38:
        /*002c*/ 	.word	0x00000000
        /*0030*/ 	.short	0x0003
        /*0032*/ 	.short	0x0018
        /*0034*/ 	.byte	0x00, 0xf0, 0x11, 0x00


	//----- nvinfo : EIATTR_KPARAM_INFO
	.align		4
.L_39:
        /*0038*/ 	.byte	0x04, 0x17
        /*003a*/ 	.short	(.L_41 - .L_40)
.L_40:
        /*003c*/ 	.word	0x00000000
        /*0040*/ 	.short	0x0002
        /*0042*/ 	.short	0x0010
        /*0044*/ 	.byte	0x00, 0xf5, 0x21, 0x00


	//----- nvinfo : EIATTR_KPARAM_INFO
	.align		4
.L_41:
        /*0048*/ 	.byte	0x04, 0x17
        /*004a*/ 	.short	(.L_43 - .L_42)
.L_42:
        /*004c*/ 	.word	0x00000000
        /*0050*/ 	.short	0x0001
        /*0052*/ 	.short	0x0008
        /*0054*/ 	.byte	0x00, 0xf5, 0x21, 0x00


	//----- nvinfo : EIATTR_KPARAM_INFO
	.align		4
.L_43:
        /*0058*/ 	.byte	0x04, 0x17
        /*005a*/ 	.short	(.L_45 - .L_44)
.L_44:
        /*005c*/ 	.word	0x00000000
        /*0060*/ 	.short	0x0000
        /*0062*/ 	.short	0x0000
        /*0064*/ 	.byte	0x00, 0xf5, 0x21, 0x00


	//----- nvinfo : EIATTR_SPARSE_MMA_MASK
	.align		4
.L_45:
        /*0068*/ 	.byte	0x03, 0x50
        /*006a*/ 	.short	0x0000


	//----- nvinfo : EIATTR_MAXREG_COUNT
	.align		4
        /*006c*/ 	.byte	0x03, 0x1b
        /*006e*/ 	.short	0x00ff


	//----- nvinfo : EIATTR_MERCURY_ISA_VERSION
	.align		4
        /*0070*/ 	.byte	0x03, 0x5f
        /*0072*/ 	.short	0x0101


	//----- nvinfo : EIATTR_VRC_CTA_INIT_COUNT
	.align		4
        /*0074*/ 	.byte	0x02, 0x4a
	.zero		1
	.zero		1


	//----- nvinfo : EIATTR_EXIT_INSTR_OFFSETS
	.align		4
        /*0078*/ 	.byte	0x04, 0x1c
        /*007a*/ 	.short	(.L_47 - .L_46)


	//   ....[0]....
.L_46:
        /*007c*/ 	.word	0x000000d0


	//   ....[1]....
        /*0080*/ 	.word	0x000008f0


	//----- nvinfo : EIATTR_CBANK_PARAM_SIZE
	.align		4
.L_47:
        /*0084*/ 	.byte	0x03, 0x19
        /*0086*/ 	.short	0x0024


	//----- nvinfo : EIATTR_PARAM_CBANK
	.align		4
        /*0088*/ 	.byte	0x04, 0x0a
        /*008a*/ 	.short	(.L_49 - .L_48)
	.align		4
.L_48:
        /*008c*/ 	.word	index@(.nv.constant0._Z16matmul_v1_kernelPKfS0_Pfiii)
        /*0090*/ 	.short	0x0380
        /*0092*/ 	.short	0x0024


	//----- nvinfo : EIATTR_SW_WAR
	.align		4
.L_49:
        /*0094*/ 	.byte	0x04, 0x36
        /*0096*/ 	.short	(.L_51 - .L_50)
.L_50:
        /*0098*/ 	.word	0x00000008
.L_51:


//--------------------- .nv.callgraph             --------------------------
	.section	.nv.callgraph,"",@"SHT_CUDA_CALLGRAPH"
	.align	4
	.sectionentsize	8
	.align		4
        /*0000*/ 	.word	0x00000000
	.align		4
        /*0004*/ 	.word	0xffffffff
	.align		4
        /*0008*/ 	.word	0x00000000
	.align		4
        /*000c*/ 	.word	0xfffffffe
	.align		4
        /*0010*/ 	.word	0x00000000
	.align		4
        /*0014*/ 	.word	0xfffffffd
	.align		4
        /*0018*/ 	.word	0x00000000
	.align		4
        /*001c*/ 	.word	0xfffffffc


//--------------------- .text._Z16matmul_v2_kernelILi32EEvPKfS1_Pfiii --------------------------
	.section	.text._Z16matmul_v2_kernelILi32EEvPKfS1_Pfiii,"ax",@progbits
	.align	128
        .global         _Z16matmul_v2_kernelILi32EEvPKfS1_Pfiii
        .type           _Z16matmul_v2_kernelILi32EEvPKfS1_Pfiii,@function
        .size           _Z16matmul_v2_kernelILi32EEvPKfS1_Pfiii,(.L_x_8 - _Z16matmul_v2_kernelILi32EEvPKfS1_Pfiii)
        .other          _Z16matmul_v2_kernelILi32EEvPKfS1_Pfiii,@"STO_CUDA_ENTRY STV_DEFAULT"
_Z16matmul_v2_kernelILi32EEvPKfS1_Pfiii:
.text._Z16matmul_v2_kernelILi32EEvPKfS1_Pfiii:
[----:B------:R-:W-:Y:S01]  /*0000*/  LDC R1, c[0x0][0x37c] ;  /* 0x0000df00ff017b82 */ /* 0x000fe20000000800 */
[----:B------:R-:W0:Y:S01]  /*0010*/  S2R R16, SR_TID.X ;  /* 0x0000000000107919 */ /* 0x000e220000002100 */
[----:B------:R-:W1:Y:S06]  /*0020*/  LDCU UR10, c[0x0][0x39c] ;  /* 0x00007380ff0a77ac */ /* 0x000e6c0008000800 */
[----:B------:R-:W0:Y:S01]  /*0030*/  LDC R18, c[0x0][0x360] ;  /* 0x0000d800ff127b82 */ /* 0x000e220000000800 */
[----:B------:R-:W-:Y:S01]  /*0040*/  HFMA2 R23, -RZ, RZ, 0, 0 ;  /* 0x00000000ff177431 */ /* 0x000fe200000001ff */
[----:B------:R-:W2:Y:S01]  /*0050*/  S2R R17, SR_TID.Y ;  /* 0x0000000000117919 */ /* 0x000ea20000002200 */
[----:B------:R-:W3:Y:S01]  /*0060*/  LDCU UR14, c[0x0][0x3a0] ;  /* 0x00007400ff0e77ac */ /* 0x000ee20008000800 */
[----:B------:R-:W4:Y:S04]  /*0070*/  LDCU.64 UR8, c[0x0][0x358] ;  /* 0x00006b00ff0877ac */ /* 0x000f280008000a00 */
[----:B------:R-:W0:Y:S08]  /*0080*/  S2UR UR4, SR_CTAID.X ;  /* 0x00000000000479c3 */ /* 0x000e300000002500 */
[----:B------:R-:W2:Y:S01]  /*0090*/  S2UR UR5, SR_CTAID.Y ;  /* 0x00000000000579c3 */ /* 0x000ea20000002600 */
[----:B-1----:R-:W-:-:S07]  /*00a0*/  UISETP.GE.AND UP0, UPT, UR10, 0x1, UPT ;  /* 0x000000010a00788c */ /* 0x002fce000bf06270 */
[----:B------:R-:W2:Y:S01]  /*00b0*/  LDC R19, c[0x0][0x364] ;  /* 0x0000d900ff137b82 */ /* 0x000ea20000000800 */
[----:B0-----:R-:W-:Y:S02]  /*00c0*/  IMAD R18, R18, UR4, R16 ;  /* 0x0000000412127c24 */ /* 0x001fe4000f8e0210 */
[----:B--2---:R-:W-:Y:S01]  /*00d0*/  IMAD R19, R19, UR5, R17 ;  /* 0x0000000513137c24 */ /* 0x004fe2000f8e0211 */
[----:B---34-:R-:W-:Y:S06]  /*00e0*/  BRA.U !UP0, `(.L_x_0) ;  /* 0x0000000508c47547 */ /* 0x018fec000b800000 */
[----:B------:R-:W0:Y:S01]  /*00f0*/  S2UR UR7, SR_CgaCtaId ;  /* 0x00000000000779c3 */ /* 0x000e220000008800 */
[----:B------:R-:W1:Y:S01]  /*0100*/  LDCU UR11, c[0x0][0x3a0] ;  /* 0x00007400ff0b77ac */ /* 0x000e620008000800 */
[----:B------:R-:W-:Y:S01]  /*0110*/  MOV R23, RZ ;  /* 0x000000ff00177202 */ /* 0x000fe20000000f00 */
[----:B------:R-:W-:Y:S01]  /*0120*/  IMAD R6, R19, UR10, R16 ;  /* 0x0000000a13067c24 */ /* 0x000fe2000f8e0210 */
[----:B------:R-:W-:Y:S01]  /*0130*/  UMOV UR5, 0x400 ;  /* 0x0000040000057882 */ /* 0x000fe20000000000 */
[----:B------:R-:W-:-:S03]  /*0140*/  UIADD3 UR4, UPT, UPT, UR10, 0x1f, URZ ;  /* 0x0000001f0a047890 */ /* 0x000fc6000fffe0ff */
[----:B------:R-:W2:Y:S01]  /*0150*/  LDC R0, c[0x0][0x3a0] ;  /* 0x0000e800ff007b82 */ /* 0x000ea20000000800 */
[----:B------:R-:W-:Y:S02]  /*0160*/  UIADD3 UR6, UPT, UPT, UR5, 0x1000, URZ ;  /* 0x0000100005067890 */ /* 0x000fe4000fffe0ff */
[----:B------:R-:W-:Y:S01]  /*0170*/  USHF.R.U32.HI UR4, URZ, 0x5, UR4 ;  /* 0x00000005ff047899 */ /* 0x000fe20008011604 */
[----:B------:R-:W3:Y:S04]  /*0180*/  LDCU.64 UR12, c[0x0][0x398] ;  /* 0x00007300ff0c77ac */ /* 0x000ee80008000a00 */
[----:B------:R-:W4:Y:S01]  /*0190*/  LDC.64 R20, c[0x0][0x380] ;  /* 0x0000e000ff147b82 */ /* 0x000f220000000a00 */
[----:B------:R-:W-:Y:S01]  /*01a0*/  UIADD3 UR4, UPT, UPT, -UR4, URZ, URZ ;  /* 0x000000ff04047290 */ /* 0x000fe2000fffe1ff */
[----:B-1----:R-:W-:Y:S01]  /*01b0*/  IMAD R7, R17, UR11, R18 ;  /* 0x0000000b11077c24 */ /* 0x002fe2000f8e0212 */
[----:B0-----:R-:W-:-:S02]  /*01c0*/  ULEA UR5, UR7, UR5, 0x18 ;  /* 0x0000000507057291 */ /* 0x001fc4000f8ec0ff */
[----:B------:R-:W-:-:S04]  /*01d0*/  ULEA UR6, UR7, UR6, 0x18 ;  /* 0x0000000607067291 */ /* 0x000fc8000f8ec0ff */
[C---:B------:R-:W-:Y:S02]  /*01e0*/  LEA R5, R17.reuse, UR5, 0x7 ;  /* 0x0000000511057c11 */ /* 0x040fe4000f8e38ff */
[C---:B------:R-:W-:Y:S02]  /*01f0*/  LEA R2, R16.reuse, UR6, 0x2 ;  /* 0x0000000610027c11 */ /* 0x040fe4000f8e10ff */
[----:B------:R-:W-:Y:S02]  /*0200*/  LEA R4, R16, R5, 0x2 ;  /* 0x0000000510047211 */ /* 0x000fe400078e10ff */
[----:B---3--:R-:W-:-:S07]  /*0210*/  LEA R3, R17, R2, 0x7 ;  /* 0x0000000211037211 */ /* 0x008fce00078e38ff */
.L_x_1:
[----:B------:R-:W-:Y:S01]  /*0220*/  ISETP.GE.AND P0, PT, R17, UR13, PT ;  /* 0x0000000d11007c0c */ /* 0x000fe2000bf06270 */
[----:B------:R-:W-:Y:S01]  /*0230*/  HFMA2 R22, -RZ, RZ, 0, 0 ;  /* 0x00000000ff167431 */ /* 0x000fe200000001ff */
[----:B------:R-:W-:Y:S01]  /*0240*/  ISETP.GE.AND P1, PT, R16, UR13, PT ;  /* 0x0000000d10007c0c */ /* 0x000fe2000bf26270 */
[----:B----4-:R-:W-:Y:S01]  /*0250*/  IMAD.WIDE R8, R6, 0x4, R20 ;  /* 0x0000000406087825 */ /* 0x010fe200078e0214 */
[----:B--2---:R-:W-:Y:S02]  /*0260*/  ISETP.GE.OR P0, PT, R18, R0, P0 ;  /* 0x000000001200720c */ /* 0x004fe40000706670 */
[----:B------:R-:W-:Y:S02]  /*0270*/  ISETP.GE.OR P1, PT, R19, UR12, P1 ;  /* 0x0000000c13007c0c */ /* 0x000fe40008f26670 */
[----:B------:R-:W-:-:S09]  /*0280*/  MOV R27, RZ ;  /* 0x000000ff001b7202 */ /* 0x000fd20000000f00 */
[----:B------:R-:W0:Y:S02]  /*0290*/  @!P0 LDC.64 R10, c[0x0][0x388] ;  /* 0x0000e200ff0a8b82 */ /* 0x000e240000000a00 */
[----:B------:R-:W2:Y:S01]  /*02a0*/  @!P1 LDG.E R27, desc[UR8][R8.64] ;  /* 0x00000008081b9981 */ /* 0x000ea2000c1e1900 */
[----:B0-----:R-:W-:-:S05]  /*02b0*/  @!P0 IMAD.WIDE R10, R7, 0x4, R10 ;  /* 0x00000004070a8825 */ /* 0x001fca00078e020a */
[----:B------:R-:W3:Y:S04]  /*02c0*/  @!P0 LDG.E R22, desc[UR8][R10.64] ;  /* 0x000000080a168981 */ /* 0x000ee8000c1e1900 */
[----:B--2---:R-:W-:Y:S04]  /*02d0*/  STS [R4], R27 ;  /* 0x0000001b04007388 */ /* 0x004fe80000000800 */
[----:B---3--:R-:W-:Y:S01]  /*02e0*/  STS [R3], R22 ;  /* 0x0000001603007388 */ /* 0x008fe20000000800 */
[----:B------:R-:W-:Y:S06]  /*02f0*/  BAR.SYNC.DEFER_BLOCKING 0x0 ;  /* 0x0000000000007b1d */ /* 0x000fec0000010000 */
[----:B------:R-:W-:Y:S04]  /*0300*/  LDS R26, [R2] ;  /* 0x00000000021a7984 */ /* 0x000fe80000000800 */
[----:B------:R-:W0:Y:S04]  /*0310*/  LDS.128 R12, [R5] ;  /* 0x00000000050c7984 */ /* 0x000e280000000c00 */
[----:B------:R-:W1:Y:S04]  /*0320*/  LDS R29, [R2+0x80] ;  /* 0x00008000021d7984 */ /* 0x000e680000000800 */
[----:B------:R-:W2:Y:S04]  /*0330*/  LDS R25, [R2+0x100] ;  /* 0x0001000002197984 */ /* 0x000ea80000000800 */
[----:B------:R-:W3:Y:S04]  /*0340*/  LDS R24, [R2+0x180] ;  /* 0x0001800002187984 */ /* 0x000ee80000000800 */
[----:B------:R-:W-:Y:S04]  /*0350*/  LDS.128 R8, [R5+0x10] ;  /* 0x0000100005087984 */ /* 0x000fe80000000c00 */
[----:B------:R-:W-:Y:S01]  /*0360*/  LDS R22, [R2+0x280] ;  /* 0x0002800002167984 */ /* 0x000fe20000000800 */
[----:B0-----:R-:W-:-:S03]  /*0370*/  FFMA R12, R12, R26, R23 ;  /* 0x0000001a0c0c7223 */ /* 0x001fc60000000017 */
[----:B------:R-:W0:Y:S01]  /*0380*/  LDS R23, [R2+0x200] ;  /* 0x0002000002177984 */ /* 0x000e220000000800 */
[----:B-1----:R-:W-:-:S03]  /*0390*/  FFMA R12, R29, R13, R12 ;  /* 0x0000000d1d0c7223 */ /* 0x002fc6000000000c */
[----:B------:R-:W-:Y:S01]  /*03a0*/  LDS R26, [R2+0xb80] ;  /* 0x000b8000021a7984 */ /* 0x000fe20000000800 */
[----:B--2---:R-:W-:-:S03]  /*03b0*/  FFMA R13, R25, R14, R12 ;  /* 0x0000000e190d7223 */ /* 0x004fc6000000000c */
[----:B------:R-:W1:Y:S01]  /*03c0*/  LDS R25, [R2+0x300] ;  /* 0x0003000002197984 */ /* 0x000e620000000800 */
[----:B---3--:R-:W-:-:S03]  /*03d0*/  FFMA R13, R24, R15, R13 ;  /* 0x0000000f180d7223 */ /* 0x008fc6000000000d */
[----:B------:R-:W2:Y:S01]  /*03e0*/  LDS R24, [R2+0x380] ;  /* 0x0003800002187984 */ /* 0x000ea20000000800 */
[----:B0-----:R-:W-:-:S03]  /*03f0*/  FFMA R27, R8, R23, R13 ;  /* 0x00000017081b7223 */ /* 0x001fc6000000000d */
[----:B------:R-:W-:Y:S04]  /*0400*/  LDS R23, [R2+0x400] ;  /* 0x0004000002177984 */ /* 0x000fe80000000800 */
[----:B------:R-:W0:Y:S01]  /*0410*/  LDS.128 R12, [R5+0x20] ;  /* 0x00002000050c7984 */ /* 0x000e220000000c00 */
[----:B------:R-:W-:-:S03]  /*0420*/  FFMA R8, R22, R9, R27 ;  /* 0x0000000916087223 */ /* 0x000fc6000000001b */
[----:B------:R-:W3:Y:S01]  /*0430*/  LDS R22, [R2+0x480] ;  /* 0x0004800002167984 */ /* 0x000ee20000000800 */
[----:B-1----:R-:W-:-:S03]  /*0440*/  FFMA R9, R25, R10, R8 ;  /* 0x0000000a19097223 */ /* 0x002fc60000000008 */
[----:B------:R-:W1:Y:S01]  /*0450*/  LDS R25, [R2+0x500] ;  /* 0x0005000002197984 */ /* 0x000e620000000800 */
[----:B--2---:R-:W-:-:S03]  /*0460*/  FFMA R9, R24, R11, R9 ;  /* 0x0000000b18097223 */ /* 0x004fc60000000009 */
[----:B------:R-:W2:Y:S01]  /*0470*/  LDS R24, [R2+0x580] ;  /* 0x0005800002187984 */ /* 0x000ea20000000800 */
[----:B0-----:R-:W-:-:S03]  /*0480*/  FFMA R27, R12, R23, R9 ;  /* 0x000000170c1b7223 */ /* 0x001fc60000000009 */
[----:B------:R-:W-:Y:S04]  /*0490*/  LDS R23, [R2+0x600] ;  /* 0x0006000002177984 */ /* 0x000fe80000000800 */
[----:B------:R-:W0:Y:S01]  /*04a0*/  LDS.128 R8, [R5+0x30] ;  /* 0x0000300005087984 */ /* 0x000e220000000c00 */
[----:B---3--:R-:W-:-:S03]  /*04b0*/  FFMA R12, R22, R13, R27 ;  /* 0x0000000d160c7223 */ /* 0x008fc6000000001b */
        /* <DEDUP_REMOVED lines=22> */
[----:B------:R-:W-:Y:S04]  /*0620*/  LDS R27, [R2+0xc00] ;  /* 0x000c0000021b7984 */ /* 0x000fe80000000800 */
[----:B------:R-:W-:Y:S01]  /*0630*/  LDS R24, [R2+0xc80] ;  /* 0x000c800002187984 */ /* 0x000fe20000000800 */
[----:B0-----:R-:W-:-:S03]  /*0640*/  FFMA R23, R8, R23, R13 ;  /* 0x0000001708177223 */ /* 0x001fc6000000000d */
[----:B------:R-:W0:Y:S01]  /*0650*/  LDS.128 R12, [R5+0x60] ;  /* 0x00006000050c7984 */ /* 0x000e220000000c00 */
[----:B---3--:R-:W-:-:S03]  /*0660*/  FFMA R22, R22, R9, R23 ;  /* 0x0000000916167223 */ /* 0x008fc60000000017 */
[----:B------:R-:W2:Y:S01]  /*0670*/  LDS R23, [R2+0xd00] ;  /* 0x000d000002177984 */ /* 0x000ea20000000800 */
[----:B-1----:R-:W-:-:S03]  /*0680*/  FFMA R25, R25, R10, R22 ;  /* 0x0000000a19197223 */ /* 0x002fc60000000016 */
[----:B------:R-:W1:Y:S01]  /*0690*/  LDS R22, [R2+0xd80] ;  /* 0x000d800002167984 */ /* 0x000e620000000800 */
[----:B------:R-:W-:-:S03]  /*06a0*/  FFMA R11, R26, R11, R25 ;  /* 0x0000000b1a0b7223 */ /* 0x000fc60000000019 */
[----:B------:R-:W-:Y:S01]  /*06b0*/  LDS R25, [R2+0xe00] ;  /* 0x000e000002197984 */ /* 0x000fe20000000800 */
[----:B0-----:R-:W-:-:S03]  /*06c0*/  FFMA R27, R12, R27, R11 ;  /* 0x0000001b0c1b7223 */ /* 0x001fc6000000000b */
[----:B------:R-:W0:Y:S01]  /*06d0*/  LDS.128 R8, [R5+0x70] ;  /* 0x0000700005087984 */ /* 0x000e220000000c00 */
[----:B------:R-:W-:-:S03]  /*06e0*/  FFMA R24, R24, R13, R27 ;  /* 0x0000000d18187223 */ /* 0x000fc6000000001b */
[----:B------:R-:W3:Y:S04]  /*06f0*/  LDS R27, [R2+0xe80] ;  /* 0x000e8000021b7984 */ /* 0x000ee80000000800 */
[----:B------:R-:W4:Y:S04]  /*0700*/  LDS R13, [R2+0xf00] ;  /* 0x000f0000020d7984 */ /* 0x000f280000000800 */
[----:B------:R-:W5:Y:S01]  /*0710*/  LDS R12, [R2+0xf80] ;  /* 0x000f8000020c7984 */ /* 0x000f620000000800 */
[----:B--2---:R-:W-:Y:S01]  /*0720*/  FFMA R23, R23, R14, R24 ;  /* 0x0000000e17177223 */ /* 0x004fe20000000018 */
[----:B------:R-:W-:-:S03]  /*0730*/  UIADD3 UR4, UPT, UPT, UR4, 0x1, URZ ;  /* 0x0000000104047890 */ /* 0x000fc6000fffe0ff */
[----:B-1----:R-:W-:Y:S01]  /*0740*/  FFMA R15, R22, R15, R23 ;  /* 0x0000000f160f7223 */ /* 0x002fe20000000017 */
[----:B------:R-:W-:Y:S01]  /*0750*/  UISETP.NE.AND UP0, UPT, UR4, URZ, UPT ;  /* 0x000000ff0400728c */ /* 0x000fe2000bf05270 */
[----:B------:R-:W-:Y:S02]  /*0760*/  IADD3 R17, PT, PT, R17, 0x20, RZ ;  /* 0x0000002011117810 */ /* 0x000fe40007ffe0ff */
[----:B------:R-:W-:Y:S02]  /*0770*/  IADD3 R6, PT, PT, R6, 0x20, RZ ;  /* 0x0000002006067810 */ /* 0x000fe40007ffe0ff */
[----:B------:R-:W-:Y:S02]  /*0780*/  IADD3 R16, PT, PT, R16, 0x20, RZ ;  /* 0x0000002010107810 */ /* 0x000fe40007ffe0ff */
[----:B------:R-:W-:Y:S01]  /*0790*/  LEA R7, R0, R7, 0x5 ;  /* 0x0000000700077211 */ /* 0x000fe200078e28ff */
[----:B0-----:R-:W-:-:S04]  /*07a0*/  FFMA R8, R8, R25, R15 ;  /* 0x0000001908087223 */ /* 0x001fc8000000000f */
[----:B---3--:R-:W-:-:S04]  /*07b0*/  FFMA R8, R27, R9, R8 ;  /* 0x000000091b087223 */ /* 0x008fc80000000008 */
[----:B----4-:R-:W-:-:S04]  /*07c0*/  FFMA R13, R13, R10, R8 ;  /* 0x0000000a0d0d7223 */ /* 0x010fc80000000008 */
[----:B-----5:R-:W-:Y:S01]  /*07d0*/  FFMA R23, R12, R11, R13 ;  /* 0x0000000b0c177223 */ /* 0x020fe2000000000d */
[----:B------:R-:W-:Y:S06]  /*07e0*/  BAR.SYNC.DEFER_BLOCKING 0x0 ;  /* 0x0000000000007b1d */ /* 0x000fec0000010000 */
[----:B------:R-:W-:Y:S05]  /*07f0*/  BRA.U UP0, `(.L_x_1) ;  /* 0xfffffff900887547 */ /* 0x000fea000b83ffff */
.L_x_0:
[----:B------:R-:W0:Y:S01]  /*0800*/  LDCU UR4, c[0x0][0x398] ;  /* 0x00007300ff0477ac */ /* 0x000e220008000800 */
[----:B------:R-:W-:-:S04]  /*0810*/  ISETP.GE.AND P0, PT, R18, UR14, PT ;  /* 0x0000000e12007c0c */ /* 0x000fc8000bf06270 */
[----:B0-----:R-:W-:-:S13]  /*0820*/  ISETP.GE.OR P0, PT, R19, UR4, P0 ;  /* 0x0000000413007c0c */ /* 0x001fda0008706670 */
[----:B------:R-:W-:Y:S05]  /*0830*/  @P0 EXIT ;  /* 0x000000000000094d */ /* 0x000fea0003800000 */
[----:B------:R-:W0:Y:S01]  /*0840*/  LDC.64 R2, c[0x0][0x390] ;  /* 0x0000e400ff027b82 */ /* 0x000e220000000a00 */
[----:B------:R-:W-:-:S04]  /*0850*/  IMAD R19, R19, UR14, R18 ;  /* 0x0000000e13137c24 */ /* 0x000fc8000f8e0212 */
[----:B0-----:R-:W-:-:S05]  /*0860*/  IMAD.WIDE R2, R19, 0x4, R2 ;  /* 0x0000000413027825 */ /* 0x001fca00078e0202 */
[----:B------:R-:W-:Y:S01]  /*0870*/  STG.E desc[UR8][R2.64], R23 ;  /* 0x0000001702007986 */ /* 0x000fe2000c101908 */
[----:B------:R-:W-:Y:S05]  /*0880*/  EXIT ;  /* 0x000000000000794d */ /* 0x000fea0003800000 */
.L_x_2:
[----:B------:R-:W-:-:S00]  /*0890*/  BRA `(.L_x_2) ;  /* 0xfffffffc00fc7947 */ /* 0x000fc0000383ffff */
[----:B------:R-:W-:-:S00]  /*08a0*/  NOP ;  /* 0x0000000000007918 */ /* 0x000fc00000000000 */
        /* <DEDUP_REMOVED lines=13> */
.L_x_8:


//--------------------- .text._Z16matmul_v1_kernelPKfS0_Pfiii --------------------------
	.section	.text._Z16matmul_v1_kernelPKfS0_Pfiii,"ax",@progbits
	.align	128
        .global         _Z16matmul_v1_kernelPKfS0_Pfiii
        .type           _Z16matmul_v1_kernelPKfS0_Pfiii,@function
        .size           _Z16matmul_v1_kernelPKfS0_Pfiii,(.L_x_9 - _Z16matmul_v1_kernelPKfS0_Pfiii)
        .other          _Z16matmul_v1_kernelPKfS0_Pfiii,@"STO_CUDA_ENTRY STV_DEFAULT"
_Z16matmul_v1_kernelPKfS0_Pfiii:
.text._Z16matmul_v1_kernelPKfS0_Pfiii:
[----:B------:R-:W-:Y:S01]  /*0000*/  LDC R1, c[0x0][0x37c] ;  /* 0x0000df00ff017b82 */ /* 0x000fe20000000800 */
[----:B------:R-:W0:Y:S07]  /*0010*/  S2R R5, SR_TID.Y ;  /* 0x0000000000057919 */ /* 0x000e2e0000002200 */
[----:B------:R-:W1:Y:S01]  /*0020*/  LDC R16, c[0x0][0x360] ;  /* 0x0000d800ff107b82 */ /* 0x000e620000000800 */
[----:B------:R-:W2:Y:S01]  /*0030*/  LDCU UR6, c[0x0][0x398] ;  /* 0x00007300ff0677ac */ /* 0x000ea20008000800 */
[----:B------:R-:W1:Y:S06]  /*0040*/  S2R R3, SR_TID.X ;  /* 0x0000000000037919 */ /* 0x000e6c0000002100 */
[----:B------:R-:W0:Y:S08]  /*0050*/  S2UR UR5, SR_CTAID.Y ;  /* 0x00000000000579c3 */ /* 0x000e300000002600 */
[----:B------:R-:W0:Y:S08]  /*0060*/  LDC R0, c[0x0][0x364] ;  /* 0x0000d900ff007b82 */ /* 0x000e300000000800 */
[----:B------:R-:W1:Y:S08]  /*0070*/  S2UR UR4, SR_CTAID.X ;  /* 0x00000000000479c3 */ /* 0x000e700000002500 */
[----:B------:R-:W3:Y:S01]  /*0080*/  LDC R17, c[0x0][0x3a0] ;  /* 0x0000e800ff117b82 */ /* 0x000ee20000000800 */
[----:B0-----:R-:W-:-:S05]  /*0090*/  IMAD R0, R0, UR5, R5 ;  /* 0x0000000500007c24 */ /* 0x001fca000f8e0205 */
[----:B--2---:R-:W-:Y:S01]  /*00a0*/  ISETP.GE.AND P0, PT, R0, UR6, PT ;  /* 0x0000000600007c0c */ /* 0x004fe2000bf06270 */
[----:B-1----:R-:W-:-:S05]  /*00b0*/  IMAD R16, R16, UR4, R3 ;  /* 0x0000000410107c24 */ /* 0x002fca000f8e0203 */
[----:B---3--:R-:W-:-:S13]  /*00c0*/  ISETP.GE.OR P0, PT, R16, R17, P0 ;  /* 0x000000111000720c */ /* 0x008fda0000706670 */
[----:B------:R-:W-:Y:S05]  /*00d0*/  @P0 EXIT ;  /* 0x000000000000094d */ /* 0x000fea0003800000 */
[----:B------:R-:W0:Y:S01]  /*00e0*/  LDC R19, c[0x0][0x39c] ;  /* 0x0000e700ff137b82 */ /* 0x000e220000000800 */
[----:B------:R-:W1:Y:S01]  /*00f0*/  LDCU.64 UR4, c[0x0][0x358] ;  /* 0x00006b00ff0477ac */ /* 0x000e620008000a00 */
[----:B------:R-:W-:Y:S01]  /*0100*/  HFMA2 R24, -RZ, RZ, 0, 0 ;  /* 0x00000000ff187431 */ /* 0x000fe200000001ff */
[----:B0-----:R-:W-:-:S13]  /*0110*/  ISETP.GE.AND P0, PT, R19, 0x1, PT ;  /* 0x000000011300780c */ /* 0x001fda0003f06270 */
[----:B-1----:R-:W-:Y:S05]  /*0120*/  @!P0 BRA `(.L_x_3) ;  /* 0x0000000400e08947 */ /* 0x002fea0003800000 */
[C---:B------:R-:W-:Y:S01]  /*0130*/  ISETP.GE.U32.AND P1, PT, R19.reuse, 0x8, PT ;  /* 0x000000081300780c */ /* 0x040fe20003f26070 */
[----:B------:R-:W-:Y:S01]  /*0140*/  IMAD R20, R0, R19, RZ ;  /* 0x0000001300147224 */ /* 0x000fe200078e02ff */
[----:B------:R-:W-:Y:S02]  /*0150*/  LOP3.LUT R27, R19, 0x7, RZ, 0xc0, !PT ;  /* 0x00000007131b7812 */ /* 0x000fe400078ec0ff */
[----:B------:R-:W-:Y:S02]  /*0160*/  MOV R24, RZ ;  /* 0x000000ff00187202 */ /* 0x000fe40000000f00 */
[----:B------:R-:W-:Y:S02]  /*0170*/  ISETP.NE.AND P0, PT, R27, RZ, PT ;  /* 0x000000ff1b00720c */ /* 0x000fe40003f05270 */
[----:B------:R-:W-:-:S05]  /*0180*/  MOV R21, RZ ;  /* 0x000000ff00157202 */ /* 0x000fca0000000f00 */
[----:B------:R-:W-:Y:S06]  /*0190*/  @!P1 BRA `(.L_x_4) ;  /* 0x0000000000c49947 */ /* 0x000fec0003800000 */
[----:B------:R-:W0:Y:S01]  /*01a0*/  LDC.64 R2, c[0x0][0x380] ;  /* 0x0000e000ff027b82 */ /* 0x000e220000000a00 */
[----:B------:R-:W-:Y:S02]  /*01b0*/  LOP3.LUT R21, R19, 0x7ffffff8, RZ, 0xc0, !PT ;  /* 0x7ffffff813157812 */ /* 0x000fe400078ec0ff */
[----:B------:R-:W-:Y:S02]  /*01c0*/  MOV R24, RZ ;  /* 0x000000ff00187202 */ /* 0x000fe40000000f00 */
[----:B------:R-:W-:Y:S02]  /*01d0*/  MOV R18, R16 ;  /* 0x0000001000127202 */ /* 0x000fe40000000f00 */
[----:B------:R-:W-:Y:S01]  /*01e0*/  IADD3 R22, PT, PT, -R21, RZ, RZ ;  /* 0x000000ff15167210 */ /* 0x000fe20007ffe1ff */
[----:B0-----:R-:W-:-:S03]  /*01f0*/  IMAD.WIDE.U32 R2, R20, 0x4, R2 ;  /* 0x0000000414027825 */ /* 0x001fc600078e0002 */
[----:B------:R-:W-:-:S04]  /*0200*/  IADD3 R4, P1, PT, R2, 0x10, RZ ;  /* 0x0000001002047810 */ /* 0x000fc80007f3e0ff */
[----:B------:R-:W-:-:S09]  /*0210*/  IADD3.X R5, PT, PT, RZ, R3, RZ, P1, !PT ;  /* 0x00000003ff057210 */ /* 0x000fd20000ffe4ff */
.L_x_5:
[----:B------:R-:W0:Y:S01]  /*0220*/  LDC.64 R14, c[0x0][0x388] ;  /* 0x0000e200ff0e7b82 */ /* 0x000e220000000a00 */
[----:B------:R-:W-:Y:S02]  /*0230*/  MOV R2, R4 ;  /* 0x0000000400027202 */ /* 0x000fe40000000f00 */
[----:B------:R-:W-:-:S05]  /*0240*/  MOV R3, R5 ;  /* 0x0000000500037202 */ /* 0x000fca0000000f00 */
[----:B------:R-:W2:Y:S04]  /*0250*/  LDG.E R25, desc[UR4][R2.64+-0x10] ;  /* 0xfffff00402197981 */ /* 0x000ea8000c1e1900 */
[----:B------:R-:W3:Y:S04]  /*0260*/  LDG.E R23, desc[UR4][R2.64+-0xc] ;  /* 0xfffff40402177981 */ /* 0x000ee8000c1e1900 */
[----:B------:R-:W4:Y:S04]  /*0270*/  LDG.E R29, desc[UR4][R2.64+-0x8] ;  /* 0xfffff804021d7981 */ /* 0x000f28000c1e1900 */
[----:B------:R-:W5:Y:S01]  /*0280*/  LDG.E R28, desc[UR4][R2.64+-0x4] ;  /* 0xfffffc04021c7981 */ /* 0x000f62000c1e1900 */
[----:B0-----:R-:W-:-:S05]  /*0290*/  IMAD.WIDE R14, R18, 0x4, R14 ;  /* 0x00000004120e7825 */ /* 0x001fca00078e020e */
[----:B------:R0:W2:Y:S01]  /*02a0*/  LDG.E R26, desc[UR4][R14.64] ;  /* 0x000000040e1a7981 */ /* 0x0000a2000c1e1900 */
[----:B------:R-:W-:-:S04]  /*02b0*/  IMAD.WIDE R12, R17, 0x4, R14 ;  /* 0x00000004110c7825 */ /* 0x000fc800078e020e */
[C---:B------:R-:W-:Y:S02]  /*02c0*/  IMAD.WIDE R4, R17.reuse, 0x4, R12 ;  /* 0x0000000411047825 */ /* 0x040fe400078e020c */
[----:B------:R-:W3:Y:S02]  /*02d0*/  LDG.E R12, desc[UR4][R12.64] ;  /* 0x000000040c0c7981 */ /* 0x000ee4000c1e1900 */
[C---:B------:R-:W-:Y:S02]  /*02e0*/  IMAD.WIDE R8, R17.reuse, 0x4, R4 ;  /* 0x0000000411087825 */ /* 0x040fe400078e0204 */
[----:B------:R-:W4:Y:S02]  /*02f0*/  LDG.E R4, desc[UR4][R4.64] ;  /* 0x0000000404047981 */ /* 0x000f24000c1e1900 */
[C---:B------:R-:W-:Y:S02]  /*0300*/  IMAD.WIDE R6, R17.reuse, 0x4, R8 ;  /* 0x0000000411067825 */ /* 0x040fe400078e0208 */
[----:B------:R-:W5:Y:S02]  /*0310*/  LDG.E R8, desc[UR4][R8.64] ;  /* 0x0000000408087981 */ /* 0x000f64000c1e1900 */
[----:B------:R-:W-:-:S02]  /*0320*/  IMAD.WIDE R10, R17, 0x4, R6 ;  /* 0x00000004110a7825 */ /* 0x000fc400078e0206 */
[----:B------:R-:W5:Y:S04]  /*0330*/  LDG.E R5, desc[UR4][R2.64] ;  /* 0x0000000402057981 */ /* 0x000f68000c1e1900 */
[----:B------:R-:W5:Y:S01]  /*0340*/  LDG.E R6, desc[UR4][R6.64] ;  /* 0x0000000406067981 */ /* 0x000f62000c1e1900 */
[----:B0-----:R-:W-:-:S03]  /*0350*/  IMAD.WIDE R14, R17, 0x4, R10 ;  /* 0x00000004110e7825 */ /* 0x001fc600078e020a */
[----:B------:R-:W5:Y:S04]  /*0360*/  LDG.E R10, desc[UR4][R10.64] ;  /* 0x000000040a0a7981 */ /* 0x000f68000c1e1900 */
[----:B------:R-:W5:Y:S04]  /*0370*/  LDG.E R13, desc[UR4][R14.64] ;  /* 0x000000040e0d7981 */ /* 0x000f68000c1e1900 */
[----:B------:R-:W5:Y:S04]  /*0380*/  LDG.E R7, desc[UR4][R2.64+0x4] ;  /* 0x0000040402077981 */ /* 0x000f68000c1e1900 */
[----:B------:R-:W5:Y:S01]  /*0390*/  LDG.E R9, desc[UR4][R2.64+0xc] ;  /* 0x00000c0402097981 */ /* 0x000f62000c1e1900 */
[----:B--2---:R-:W-:Y:S01]  /*03a0*/  FFMA R26, R25, R26, R24 ;  /* 0x0000001a191a7223 */ /* 0x004fe20000000018 */
[----:B------:R-:W-:-:S02]  /*03b0*/  IMAD.WIDE R24, R17, 0x4, R14 ;  /* 0x0000000411187825 */ /* 0x000fc400078e020e */
[----:B------:R-:W2:Y:S04]  /*03c0*/  LDG.E R14, desc[UR4][R2.64+0x8] ;  /* 0x00000804020e7981 */ /* 0x000ea8000c1e1900 */
[----:B------:R-:W2:Y:S01]  /*03d0*/  LDG.E R24, desc[UR4][R24.64] ;  /* 0x0000000418187981 */ /* 0x000ea2000c1e1900 */
[----:B---3--:R-:W-:Y:S01]  /*03e0*/  FFMA R12, R23, R12, R26 ;  /* 0x0000000c170c7223 */ /* 0x008fe2000000001a */
[----:B------:R-:W-:-:S03]  /*03f0*/  IADD3 R22, PT, PT, R22, 0x8, RZ ;  /* 0x0000000816167810 */ /* 0x000fc60007ffe0ff */
[----:B----4-:R-:W-:Y:S01]  /*0400*/  FFMA R29, R29, R4, R12 ;  /* 0x000000041d1d7223 */ /* 0x010fe2000000000c */
[----:B------:R-:W-:-:S03]  /*0410*/  ISETP.NE.AND P1, PT, R22, RZ, PT ;  /* 0x000000ff1600720c */ /* 0x000fc60003f25270 */
[----:B-----5:R-:W-:Y:S01]  /*0420*/  FFMA R8, R28, R8, R29 ;  /* 0x000000081c087223 */ /* 0x020fe2000000001d */
[----:B------:R-:W-:-:S03]  /*0430*/  IADD3 R4, P2, PT, R2, 0x20, RZ ;  /* 0x0000002002047810 */ /* 0x000fc60007f5e0ff */
[----:B------:R-:W-:Y:S01]  /*0440*/  FFMA R6, R5, R6, R8 ;  /* 0x0000000605067223 */ /* 0x000fe20000000008 */
[----:B------:R-:W-:Y:S02]  /*0450*/  IADD3.X R5, PT, PT, RZ, R3, RZ, P2, !PT ;  /* 0x00000003ff057210 */ /* 0x000fe400017fe4ff */
[----:B------:R-:W-:Y:S01]  /*0460*/  LEA R18, R17, R18, 0x3 ;  /* 0x0000001211127211 */ /* 0x000fe200078e18ff */
[----:B------:R-:W-:-:S04]  /*0470*/  FFMA R7, R7, R10, R6 ;  /* 0x0000000a07077223 */ /* 0x000fc80000000006 */
[----:B--2---:R-:W-:-:S04]  /*0480*/  FFMA R14, R14, R13, R7 ;  /* 0x0000000d0e0e7223 */ /* 0x004fc80000000007 */
[----:B------:R-:W-:Y:S01]  /*0490*/  FFMA R24, R9, R24, R14 ;  /* 0x0000001809187223 */ /* 0x000fe2000000000e */
[----:B------:R-:W-:Y:S06]  /*04a0*/  @P1 BRA `(.L_x_5) ;  /* 0xfffffffc005c1947 */ /* 0x000fec000383ffff */
.L_x_4:
[----:B------:R-:W-:Y:S05]  /*04b0*/  @!P0 BRA `(.L_x_3) ;  /* 0x0000000000fc8947 */ /* 0x000fea0003800000 */
[----:B------:R-:W-:Y:S02]  /*04c0*/  ISETP.GE.U32.AND P1, PT, R27, 0x4, PT ;  /* 0x000000041b00780c */ /* 0x000fe40003f26070 */
[----:B------:R-:W-:-:S04]  /*04d0*/  LOP3.LUT R14, R19, 0x3, RZ, 0xc0, !PT ;  /* 0x00000003130e7812 */ /* 0x000fc800078ec0ff */
[----:B------:R-:W-:-:S07]  /*04e0*/  ISETP.NE.AND P0, PT, R14, RZ, PT ;  /* 0x000000ff0e00720c */ /* 0x000fce0003f05270 */
[----:B------:R-:W-:Y:S06]  /*04f0*/  @!P1 BRA `(.L_x_6) ;  /* 0x00000000006c9947 */ /* 0x000fec0003800000 */
[----:B------:R-:W0:Y:S01]  /*0500*/  LDC.64 R4, c[0x0][0x388] ;  /* 0x0000e200ff047b82 */ /* 0x000e220000000a00 */
[----:B------:R-:W1:Y:S01]  /*0510*/  LDCU.64 UR6, c[0x0][0x380] ;  /* 0x00007000ff0677ac */ /* 0x000e620008000a00 */
[----:B------:R-:W-:Y:S01]  /*0520*/  IMAD R7, R21, R17, R16 ;  /* 0x0000001115077224 */ /* 0x000fe200078e0210 */
[CC--:B------:R-:W-:Y:S02]  /*0530*/  IADD3 R3, PT, PT, R20.reuse, R21.reuse, RZ ;  /* 0x0000001514037210 */ /* 0x0c0fe40007ffe0ff */
[----:B------:R-:W-:-:S03]  /*0540*/  IADD3 R8, P1, PT, R20, R21, RZ ;  /* 0x0000001514087210 */ /* 0x000fc60007f3e0ff */
[----:B------:R-:W2:Y:S01]  /*0550*/  LDC.64 R12, c[0x0][0x380] ;  /* 0x0000e000ff0c7b82 */ /* 0x000ea20000000a00 */
[----:B0-----:R-:W-:-:S04]  /*0560*/  IMAD.WIDE R4, R7, 0x4, R4 ;  /* 0x0000000407047825 */ /* 0x001fc800078e0204 */
[----:B------:R-:W-:Y:S02]  /*0570*/  IMAD.WIDE R6, R17, 0x4, R4 ;  /* 0x0000000411067825 */ /* 0x000fe400078e0204 */
[----:B------:R-:W3:Y:S02]  /*0580*/  LDG.E R4, desc[UR4][R4.64] ;  /* 0x0000000404047981 */ /* 0x000ee4000c1e1900 */
[----:B--2---:R-:W-:Y:S01]  /*0590*/  IMAD.WIDE.U32 R12, R3, 0x4, R12 ;  /* 0x00000004030c7825 */ /* 0x004fe200078e000c */
[----:B------:R-:W-:Y:S02]  /*05a0*/  IADD3.X R3, PT, PT, RZ, RZ, RZ, P1, !PT ;  /* 0x000000ffff037210 */ /* 0x000fe40000ffe4ff */
[----:B-1----:R-:W-:-:S03]  /*05b0*/  LEA R2, P1, R8, UR6, 0x2 ;  /* 0x0000000608027c11 */ /* 0x002fc6000f8210ff */
[----:B------:R-:W3:Y:S01]  /*05c0*/  LDG.E R13, desc[UR4][R12.64] ;  /* 0x000000040c0d7981 */ /* 0x000ee2000c1e1900 */
[----:B------:R-:W-:Y:S01]  /*05d0*/  LEA.HI.X R3, R8, UR7, R3, 0x2, P1 ;  /* 0x0000000708037c11 */ /* 0x000fe200088f1403 */
[C---:B------:R-:W-:Y:S02]  /*05e0*/  IMAD.WIDE R8, R17.reuse, 0x4, R6 ;  /* 0x0000000411087825 */ /* 0x040fe400078e0206 */
[----:B------:R-:W2:Y:S04]  /*05f0*/  LDG.E R6, desc[UR4][R6.64] ;  /* 0x0000000406067981 */ /* 0x000ea8000c1e1900 */
[----:B------:R-:W2:Y:S01]  /*0600*/  LDG.E R15, desc[UR4][R2.64+0x4] ;  /* 0x00000404020f7981 */ /* 0x000ea2000c1e1900 */
[----:B------:R-:W-:-:S03]  /*0610*/  IMAD.WIDE R10, R17, 0x4, R8 ;  /* 0x00000004110a7825 */ /* 0x000fc600078e0208 */
[----:B------:R-:W4:Y:S04]  /*0620*/  LDG.E R22, desc[UR4][R8.64] ;  /* 0x0000000408167981 */ /* 0x000f28000c1e1900 */
[----:B------:R-:W4:Y:S04]  /*0630*/  LDG.E R18, desc[UR4][R2.64+0x8] ;  /* 0x0000080402127981 */ /* 0x000f28000c1e1900 */
[----:B------:R-:W5:Y:S04]  /*0640*/  LDG.E R26, desc[UR4][R2.64+0xc] ;  /* 0x00000c04021a7981 */ /* 0x000f68000c1e1900 */
[----:B------:R-:W5:Y:S01]  /*0650*/  LDG.E R10, desc[UR4][R10.64] ;  /* 0x000000040a0a7981 */ /* 0x000f62000c1e1900 */
[----:B------:R-:W-:Y:S01]  /*0660*/  IADD3 R21, PT, PT, R21, 0x4, RZ ;  /* 0x0000000415157810 */ /* 0x000fe20007ffe0ff */
[----:B---3--:R-:W-:-:S04]  /*0670*/  FFMA R24, R13, R4, R24 ;  /* 0x000000040d187223 */ /* 0x008fc80000000018 */
[----:B--2---:R-:W-:-:S04]  /*0680*/  FFMA R15, R15, R6, R24 ;  /* 0x000000060f0f7223 */ /* 0x004fc80000000018 */
[----:B----4-:R-:W-:-:S04]  /*0690*/  FFMA R15, R18, R22, R15 ;  /* 0x00000016120f7223 */ /* 0x010fc8000000000f */
[----:B-----5:R-:W-:-:S07]  /*06a0*/  FFMA R24, R26, R10, R15 ;  /* 0x0000000a1a187223 */ /* 0x020fce000000000f */
.L_x_6:
[----:B------:R-:W-:Y:S05]  /*06b0*/  @!P0 BRA `(.L_x_3) ;  /* 0x00000000007c8947 */ /* 0x000fea0003800000 */
[----:B------:R-:W-:Y:S01]  /*06c0*/  ISETP.NE.AND P1, PT, R14, 0x1, PT ;  /* 0x000000010e00780c */ /* 0x000fe20003f25270 */
[----:B------:R-:W0:Y:S01]  /*06d0*/  LDC.64 R10, c[0x0][0x380] ;  /* 0x0000e000ff0a7b82 */ /* 0x000e220000000a00 */
[----:B------:R-:W-:-:S04]  /*06e0*/  LOP3.LUT R19, R19, 0x1, RZ, 0xc0, !PT ;  /* 0x0000000113137812 */ /* 0x000fc800078ec0ff */
[----:B------:R-:W-:-:S03]  /*06f0*/  ISETP.NE.U32.AND P0, PT, R19, 0x1, PT ;  /* 0x000000011300780c */ /* 0x000fc60003f05070 */
[----:B------:R-:W1:Y:S04]  /*0700*/  LDC.64 R8, c[0x0][0x388] ;  /* 0x0000e200ff087b82 */ /* 0x000e680000000a00 */
[CC--:B------:R-:W-:Y:S02]  /*0710*/  @P1 IADD3 R13, PT, PT, R20.reuse, R21.reuse, RZ ;  /* 0x00000015140d1210 */ /* 0x0c0fe40007ffe0ff */
[----:B------:R-:W-:Y:S02]  /*0720*/  @P1 IADD3 R12, P2, PT, R20, R21, RZ ;  /* 0x00000015140c1210 */ /* 0x000fe40007f5e0ff */
[----:B------:R-:W2:Y:S02]  /*0730*/  @P1 LDC.64 R2, c[0x0][0x380] ;  /* 0x0000e000ff021b82 */ /* 0x000ea40000000a00 */
[----:B------:R-:W-:-:S06]  /*0740*/  @P1 IADD3.X R14, PT, PT, RZ, RZ, RZ, P2, !PT ;  /* 0x000000ffff0e1210 */ /* 0x000fcc00017fe4ff */
[----:B------:R-:W3:Y:S01]  /*0750*/  LDC.64 R4, c[0x0][0x380] ;  /* 0x0000e000ff047b82 */ /* 0x000ee20000000a00 */
[----:B0-----:R-:W-:-:S04]  /*0760*/  @P1 IMAD.WIDE.U32 R10, R13, 0x4, R10 ;  /* 0x000000040d0a1825 */ /* 0x001fc800078e000a */
[C---:B------:R-:W-:Y:S01]  /*0770*/  @P1 IMAD R13, R21.reuse, R17, R16 ;  /* 0x00000011150d1224 */ /* 0x040fe200078e0210 */
[----:B------:R-:W-:Y:S01]  /*0780*/  @P1 IADD3 R21, PT, PT, R21, 0x2, RZ ;  /* 0x0000000215151810 */ /* 0x000fe20007ffe0ff */
[----:B------:R-:W4:Y:S01]  /*0790*/  @P1 LDG.E R11, desc[UR4][R10.64] ;  /* 0x000000040a0b1981 */ /* 0x000f22000c1e1900 */
[----:B------:R-:W0:Y:S01]  /*07a0*/  LDC.64 R6, c[0x0][0x388] ;  /* 0x0000e200ff067b82 */ /* 0x000e220000000a00 */
[----:B-1----:R-:W-:Y:S01]  /*07b0*/  @P1 IMAD.WIDE R8, R13, 0x4, R8 ;  /* 0x000000040d081825 */ /* 0x002fe200078e0208 */
[----:B------:R-:W-:Y:S02]  /*07c0*/  @!P0 IADD3 R15, PT, PT, R20, R21, RZ ;  /* 0x00000015140f8210 */ /* 0x000fe40007ffe0ff */
[----:B--2---:R-:W-:Y:S01]  /*07d0*/  @P1 LEA R2, P2, R12, R2, 0x2 ;  /* 0x000000020c021211 */ /* 0x004fe200078410ff */
[----:B------:R-:W-:-:S03]  /*07e0*/  @!P0 IMAD R21, R21, R17, R16 ;  /* 0x0000001115158224 */ /* 0x000fc600078e0210 */
[----:B------:R-:W-:Y:S01]  /*07f0*/  @P1 LEA.HI.X R3, R12, R3, R14, 0x2, P2 ;  /* 0x000000030c031211 */ /* 0x000fe200010f140e */
[----:B------:R-:W-:Y:S01]  /*0800*/  @P1 IMAD.WIDE R12, R17, 0x4, R8 ;  /* 0x00000004110c1825 */ /* 0x000fe200078e0208 */
[----:B------:R-:W4:Y:S03]  /*0810*/  @P1 LDG.E R14, desc[UR4][R8.64] ;  /* 0x00000004080e1981 */ /* 0x000f26000c1e1900 */
[----:B---3--:R-:W-:Y:S01]  /*0820*/  @!P0 IMAD.WIDE.U32 R4, R15, 0x4, R4 ;  /* 0x000000040f048825 */ /* 0x008fe200078e0004 */
[----:B------:R-:W2:Y:S04]  /*0830*/  @P1 LDG.E R2, desc[UR4][R2.64+0x4] ;  /* 0x0000040402021981 */ /* 0x000ea8000c1e1900 */
[----:B------:R-:W2:Y:S01]  /*0840*/  @P1 LDG.E R12, desc[UR4][R12.64] ;  /* 0x000000040c0c1981 */ /* 0x000ea2000c1e1900 */
[----:B0-----:R-:W-:-:S03]  /*0850*/  @!P0 IMAD.WIDE R6, R21, 0x4, R6 ;  /* 0x0000000415068825 */ /* 0x001fc600078e0206 */
[----:B------:R-:W3:Y:S04]  /*0860*/  @!P0 LDG.E R5, desc[UR4][R4.64] ;  /* 0x0000000404058981 */ /* 0x000ee8000c1e1900 */
[----:B------:R-:W3:Y:S01]  /*0870*/  @!P0 LDG.E R6, desc[UR4][R6.64] ;  /* 0x0000000406068981 */ /* 0x000ee2000c1e1900 */
[----:B----4-:R-:W-:-:S04]  /*0880*/  @P1 FFMA R11, R11, R14, R24 ;  /* 0x0000000e0b0b1223 */ /* 0x010fc80000000018 */
[----:B--2---:R-:W-:-:S04]  /*0890*/  @P1 FFMA R24, R2, R12, R11 ;  /* 0x0000000c02181223 */ /* 0x004fc8000000000b */
[----:B---3--:R-:W-:-:S07]  /*08a0*/  @!P0 FFMA R24, R5, R6, R24 ;  /* 0x0000000605188223 */ /* 0x008fce0000000018 */
.L_x_3:
[----:B------:R-:W0:Y:S01]  /*08b0*/  LDC.64 R2, c[0x0][0x390] ;  /* 0x0000e400ff027b82 */ /* 0x000e220000000a00 */
[----:B------:R-:W-:-:S04]  /*08c0*/  IMAD R17, R0, R17, R16 ;  /* 0x0000001100117224 */ /* 0x000fc800078e0210 */
[----:B0-----:R-:W-:-:S05]  /*08d0*/  IMAD.WIDE R2, R17, 0x4, R2 ;  /* 0x0000000411027825 */ /* 0x001fca00078e0202 */
[----:B------:R-:W-:Y:S01]  /*08e0*/  STG.E desc[UR4][R2.64], R24 ;  /* 0x0000001802007986 */ /* 0x000fe2000c101904 */
[----:B------:R-:W-:Y:S05]  /*08f0*/  EXIT ;  /* 0x000000000000794d */ /* 0x000fea0003800000 */
.L_x_7:
        /* <DEDUP_REMOVED lines=16> */
.L_x_9:


//--------------------- .nv.shared._Z16matmul_v2_kernelILi32EEvPKfS1_Pfiii --------------------------
	.section	.nv.shared._Z16matmul_v2_kernelILi32EEvPKfS1_Pfiii,"aw",@nobits
	.sectionflags	@""
	.align	4
.nv.shared._Z16matmul_v2_kernelILi32EEvPKfS1_Pfiii:
	.zero		9216


//--------------------- .nv.shared.reserved.0     --------------------------
	.section	.nv.shared.reserved.0,"aw",@nobits
	.weak		__nv_reservedSMEM_offset_0_alias
	.size		__nv_reservedSMEM_offset_0_alias, 0, 64
	.other		__nv_reservedSMEM_offset_0_alias,@"STO_CUDA_RESERVED_SHARED STV_DEFAULT"
__nv_reservedSMEM_offset_0_alias:
	.zero		0
	.zero		64


//--------------------- .nv.constant0._Z16matmul_v2_kernelILi32EEvPKfS1_Pfiii --------------------------
	.section	.nv.constant0._Z16matmul_v2_kernelILi32EEvPKfS1_Pfiii,"a",@progbits
	.sectionflags	@""
	.align	4
.nv.constant0._Z16matmul_v2_kernelILi32EEvPKfS1_Pfiii:
	.zero		932


//--------------------- .nv.constant0._Z16matmul_v1_kernelPKfS0_Pfiii --------------------------
	.section	.nv.constant0._Z16matmul_v1_kernelPKfS0_Pfiii,"a",@progbits
	.sectionflags	@""
	.align	4
.nv.constant0._Z16matmul_v1_kernelPKfS0_Pfiii:
	.zero		932


//--------------------- SYMBOLS --------------------------

	.type		.nv.reservedSmem.offset0,@object
	.size		.nv.reservedSmem.offset0,0x4
	.type		.nv.reservedSmem.cap,@object
	.size		.nv.reservedSmem.cap,0x4
